	.headerflags	@"EF_CUDA_TEXMODE_UNIFIED EF_CUDA_64BIT_ADDRESS EF_CUDA_ACCELERATORS EF_CUDA_SM90 EF_CUDA_VIRTUAL_SM(EF_CUDA_SM90)"
	.elftype	@"ET_EXEC"


//--------------------- .nv.info                  --------------------------
	.section	.nv.info,"",@"SHT_CUDA_INFO"
	.align	4


	//----- nvinfo : EIATTR_REGCOUNT
	.align		4
        /*0000*/ 	.byte	0x04, 0x2f
        /*0002*/ 	.short	(.L_1 - .L_0)
	.align		4
.L_0:
        /*0004*/ 	.word	index@(triton_poi_fused_convolution_relu_1)
        /*0008*/ 	.word	0x00000018


	//----- nvinfo : EIATTR_MIN_STACK_SIZE
	.align		4
.L_1:
        /*000c*/ 	.byte	0x04, 0x12
        /*000e*/ 	.short	(.L_3 - .L_2)
	.align		4
.L_2:
        /*0010*/ 	.word	index@(triton_poi_fused_convolution_relu_1)
        /*0014*/ 	.word	0x00000000


	//----- nvinfo : EIATTR_FRAME_SIZE
	.align		4
.L_3:
        /*0018*/ 	.byte	0x04, 0x11
        /*001a*/ 	.short	(.L_5 - .L_4)
	.align		4
.L_4:
        /*001c*/ 	.word	index@(triton_poi_fused_convolution_relu_1)
        /*0020*/ 	.word	0x00000000


	//----- nvinfo : EIATTR_MIN_STACK_SIZE
	.align		4
.L_5:
        /*0024*/ 	.byte	0x04, 0x12
        /*0026*/ 	.short	(.L_7 - .L_6)
	.align		4
.L_6:
        /*0028*/ 	.word	index@(triton_poi_fused_convolution_relu_1)
        /*002c*/ 	.word	0x00000000
.L_7:


//--------------------- .nv.info.triton_poi_fused_convolution_relu_1 --------------------------
	.section	.nv.info.triton_poi_fused_convolution_relu_1,"",@"SHT_CUDA_INFO"
	.sectionflags	@""
	.align	4


	//----- nvinfo : EIATTR_CUDA_API_VERSION
	.align		4
        /*0000*/ 	.byte	0x04, 0x37
        /*0002*/ 	.short	(.L_9 - .L_8)
.L_8:
        /*0004*/ 	.word	0x0000007c


	//----- nvinfo : EIATTR_KPARAM_INFO
	.align		4
.L_9:
        /*0008*/ 	.byte	0x04, 0x17
        /*000a*/ 	.short	(.L_11 - .L_10)
.L_10:
        /*000c*/ 	.word	0x00000000
        /*0010*/ 	.short	0x0005
        /*0012*/ 	.short	0x0028
        /*0014*/ 	.byte	0x00, 0xf0, 0x11, 0x00


	//----- nvinfo : EIATTR_KPARAM_INFO
	.align		4
.L_11:
        /*0018*/ 	.byte	0x04, 0x17
        /*001a*/ 	.short	(.L_13 - .L_12)
.L_12:
        /*001c*/ 	.word	0x00000000
        /*0020*/ 	.short	0x0004
        /*0022*/ 	.short	0x0020
        /*0024*/ 	.byte	0x00, 0xf4, 0x21, 0x00


	//----- nvinfo : EIATTR_KPARAM_INFO
	.align		4
.L_13:
        /*0028*/ 	.byte	0x04, 0x17
        /*002a*/ 	.short	(.L_15 - .L_14)
.L_14:
        /*002c*/ 	.word	0x00000000
        /*0030*/ 	.short	0x0003
        /*0032*/ 	.short	0x0018
        /*0034*/ 	.byte	0x00, 0xf4, 0x21, 0x00


	//----- nvinfo : EIATTR_KPARAM_INFO
	.align		4
.L_15:
        /*0038*/ 	.byte	0x04, 0x17
        /*003a*/ 	.short	(.L_17 - .L_16)
.L_16:
        /*003c*/ 	.word	0x00000000
        /*0040*/ 	.short	0x0002
        /*0042*/ 	.short	0x0010
        /*0044*/ 	.byte	0x00, 0xf4, 0x21, 0x00


	//----- nvinfo : EIATTR_KPARAM_INFO
	.align		4
.L_17:
        /*0048*/ 	.byte	0x04, 0x17
        /*004a*/ 	.short	(.L_19 - .L_18)
.L_18:
        /*004c*/ 	.word	0x00000000
        /*0050*/ 	.short	0x0001
        /*0052*/ 	.short	0x0008
        /*0054*/ 	.byte	0x00, 0xf4, 0x21, 0x00


	//----- nvinfo : EIATTR_KPARAM_INFO
	.align		4
.L_19:
        /*0058*/ 	.byte	0x04, 0x17
        /*005a*/ 	.short	(.L_21 - .L_20)
.L_20:
        /*005c*/ 	.word	0x00000000
        /*0060*/ 	.short	0x0000
        /*0062*/ 	.short	0x0000
        /*0064*/ 	.byte	0x00, 0xf4, 0x21, 0x00


	//----- nvinfo : EIATTR_SPARSE_MMA_MASK
	.align		4
.L_21:
        /*0068*/ 	.byte	0x03, 0x50
        /*006a*/ 	.short	0x0000


	//----- nvinfo : EIATTR_MAXREG_COUNT
	.align		4
        /*006c*/ 	.byte	0x03, 0x1b
        /*006e*/ 	.short	0x00ff


	//----- nvinfo : EIATTR_EXIT_INSTR_OFFSETS
	.align		4
        /*0070*/ 	.byte	0x04, 0x1c
        /*0072*/ 	.short	(.L_23 - .L_22)


	//   ....[0]....
.L_22:
        /*0074*/ 	.word	0x00000400


	//   ....[1]....
        /*0078*/ 	.word	0x00000420


	//----- nvinfo : EIATTR_REQNTID
	.align		4
.L_23:
        /*007c*/ 	.byte	0x04, 0x10
        /*007e*/ 	.short	(.L_25 - .L_24)
.L_24:
        /*0080*/ 	.word	0x00000080
        /*0084*/ 	.word	0x00000001
        /*0088*/ 	.word	0x00000001


	//----- nvinfo : EIATTR_CBANK_PARAM_SIZE
	.align		4
.L_25:
        /*008c*/ 	.byte	0x03, 0x19
        /*008e*/ 	.short	0x002c


	//----- nvinfo : EIATTR_PARAM_CBANK
	.align		4
        /*0090*/ 	.byte	0x04, 0x0a
        /*0092*/ 	.short	(.L_27 - .L_26)
	.align		4
.L_26:
        /*0094*/ 	.word	index@(.nv.constant0.triton_poi_fused_convolution_relu_1)
        /*0098*/ 	.short	0x0210
        /*009a*/ 	.short	0x002c


	//----- nvinfo : EIATTR_SW_WAR
	.align		4
.L_27:
        /*009c*/ 	.byte	0x04, 0x36
        /*009e*/ 	.short	(.L_29 - .L_28)
.L_28:
        /*00a0*/ 	.word	0x00000008
.L_29:


//--------------------- .nv.callgraph             --------------------------
	.section	.nv.callgraph,"",@"SHT_CUDA_CALLGRAPH"
	.align	4
	.sectionentsize	8
	.align		4
        /*0000*/ 	.word	0x00000000
	.align		4
        /*0004*/ 	.word	0xffffffff
	.align		4
        /*0008*/ 	.word	0x00000000
	.align		4
        /*000c*/ 	.word	0xfffffffe
	.align		4
        /*0010*/ 	.word	0x00000000
	.align		4
        /*0014*/ 	.word	0xfffffffd
	.align		4
        /*0018*/ 	.word	0x00000000
	.align		4
        /*001c*/ 	.word	0xfffffffc


//--------------------- .text.triton_poi_fused_convolution_relu_1 --------------------------
	.section	.text.triton_poi_fused_convolution_relu_1,"ax",@progbits
	.align	128
        .global         triton_poi_fused_convolution_relu_1
        .type           triton_poi_fused_convolution_relu_1,@function
        .size           triton_poi_fused_convolution_relu_1,(.L_x_1 - triton_poi_fused_convolution_relu_1)
        .other          triton_poi_fused_convolution_relu_1,@"STO_CUDA_ENTRY STV_DEFAULT"
triton_poi_fused_convolution_relu_1:
.text.triton_poi_fused_convolution_relu_1:
[----:B------:R-:W0:Y:S01]  /*0000*/  LDC R1, c[0x0][0x28] ;  /* 0x00000a00ff017b82 */ /* 0x000e220000000800 */
[----:B------:R-:W1:Y:S07]  /*0010*/  S2R R0, SR_TID.X ;  /* 0x0000000000007919 */ /* 0x000e6e0000002100 */
[----:B------:R-:W2:Y:S01]  /*0020*/  LDC.64 R4, c[0x0][0x230] ;  /* 0x00008c00ff047b82 */ /* 0x000ea20000000a00 */
[----:B------:R-:W-:Y:S02]  /*0030*/  CS2R R20, SRZ ;  /* 0x0000000000147805 */ /* 0x000fe4000001ff00 */
[----:B------:R-:W-:Y:S01]  /*0040*/  CS2R R18, SRZ ;  /* 0x0000000000127805 */ /* 0x000fe2000001ff00 */
[----:B------:R-:W3:Y:S01]  /*0050*/  S2R R13, SR_CTAID.X ;  /* 0x00000000000d7919 */ /* 0x000ee20000002500 */
[----:B------:R-:W-:-:S03]  /*0060*/  ULDC.64 UR4, c[0x0][0x208] ;  /* 0x0000820000047ab9 */ /* 0x000fc60000000a00 */
[----:B------:R-:W4:Y:S08]  /*0070*/  LDC.64 R2, c[0x0][0x210] ;  /* 0x00008400ff027b82 */ /* 0x000f300000000a00 */
[----:B------:R-:W5:Y:S08]  /*0080*/  LDC.64 R6, c[0x0][0x218] ;  /* 0x00008600ff067b82 */ /* 0x000f700000000a00 */
[----:B------:R-:W2:Y:S01]  /*0090*/  LDC.64 R10, c[0x0][0x220] ;  /* 0x00008800ff0a7b82 */ /* 0x000ea20000000a00 */
[----:B-1----:R-:W-:Y:S01]  /*00a0*/  IMAD.SHL.U32 R0, R0, 0x2, RZ ;  /* 0x0000000200007824 */ /* 0x002fe200078e00ff */
[----:B---3--:R-:W-:-:S04]  /*00b0*/  SHF.R.S32.HI R8, RZ, 0x17, R13 ;  /* 0x00000017ff087819 */ /* 0x008fc8000001140d */
[----:B------:R-:W-:Y:S02]  /*00c0*/  LOP3.LUT R0, R0, 0xfe, RZ, 0xc0, !PT ;  /* 0x000000fe00007812 */ /* 0x000fe400078ec0ff */
[----:B------:R-:W-:-:S03]  /*00d0*/  SGXT R8, R8, 0x1 ;  /* 0x000000010808781a */ /* 0x000fc60000000200 */
[----:B------:R-:W-:Y:S02]  /*00e0*/  IMAD R13, R13, 0x100, R0 ;  /* 0x000001000d0d7824 */ /* 0x000fe400078e0200 */
[----:B------:R-:W-:Y:S02]  /*00f0*/  IMAD.MOV.U32 R17, RZ, RZ, RZ ;  /* 0x000000ffff117224 */ /* 0x000fe400078e00ff */
[C---:B----4-:R-:W-:Y:S01]  /*0100*/  IMAD.WIDE R2, R13.reuse, 0x4, R2 ;  /* 0x000000040d027825 */ /* 0x050fe200078e0202 */
[----:B------:R-:W-:Y:S02]  /*0110*/  LEA.HI R0, R8, R13, RZ, 0x4 ;  /* 0x0000000d08007211 */ /* 0x000fe400078f20ff */
[----:B------:R-:W1:Y:S01]  /*0120*/  LDC.64 R8, c[0x0][0x228] ;  /* 0x00008a00ff087b82 */ /* 0x000e620000000a00 */
[C---:B------:R-:W-:Y:S01]  /*0130*/  ISETP.GE.AND P0, PT, R13.reuse, 0x100, PT ;  /* 0x000001000d00780c */ /* 0x040fe20003f06270 */
[----:B-----5:R-:W-:Y:S01]  /*0140*/  IMAD.WIDE R6, R13, 0x4, R6 ;  /* 0x000000040d067825 */ /* 0x020fe200078e0206 */
[----:B------:R-:W-:-:S03]  /*0150*/  SHF.R.S32.HI R0, RZ, 0x4, R0 ;  /* 0x00000004ff007819 */ /* 0x000fc60000011400 */
[----:B0-2---:R-:W-:Y:S01]  /*0160*/  IMAD.WIDE R10, R13, 0x4, R10 ;  /* 0x000000040d0a7825 */ /* 0x005fe200078e020a */
[----:B------:R-:W-:-:S04]  /*0170*/  LEA.HI R12, R0, R0, RZ, 0x2 ;  /* 0x00000000000c7211 */ /* 0x000fc800078f10ff */
[----:B------:R-:W-:-:S03]  /*0180*/  LOP3.LUT R15, R12, 0xfffffffc, RZ, 0xc0, !PT ;  /* 0xfffffffc0c0f7812 */ /* 0x000fc600078ec0ff */
[----:B------:R-:W2:Y:S02]  /*0190*/  @!P0 LDG.E.64 R20, desc[UR4][R2.64] ;  /* 0x0000000402148981 */ /* 0x000ea4000c1e1b00 */
[----:B------:R-:W-:Y:S02]  /*01a0*/  IMAD.IADD R15, R0, 0x1, -R15 ;  /* 0x00000001000f7824 */ /* 0x000fe400078e0a0f */
[----:B------:R-:W-:Y:S01]  /*01b0*/  IMAD.MOV.U32 R0, RZ, RZ, RZ ;  /* 0x000000ffff007224 */ /* 0x000fe200078e00ff */
[----:B------:R-:W3:Y:S01]  /*01c0*/  @!P0 LDG.E.64 R18, desc[UR4][R6.64] ;  /* 0x0000000406128981 */ /* 0x000ee2000c1e1b00 */
[----:B------:R-:W-:Y:S01]  /*01d0*/  IMAD.WIDE R4, R15, 0x4, R4 ;  /* 0x000000040f047825 */ /* 0x000fe200078e0204 */
[----:B------:R-:W-:-:S03]  /*01e0*/  CS2R R14, SRZ ;  /* 0x00000000000e7805 */ /* 0x000fc6000001ff00 */
[----:B-1----:R-:W-:Y:S01]  /*01f0*/  IMAD.WIDE R8, R13, 0x4, R8 ;  /* 0x000000040d087825 */ /* 0x002fe200078e0208 */
[----:B------:R-:W-:Y:S01]  /*0200*/  CS2R R12, SRZ ;  /* 0x00000000000c7805 */ /* 0x000fe2000001ff00 */
[----:B------:R-:W2:Y:S04]  /*0210*/  @!P0 LDG.E.EL R0, desc[UR4][R4.64] ;  /* 0x0000000404008981 */ /* 0x000ea8000c2e1900 */
[----:B------:R-:W4:Y:S04]  /*0220*/  @!P0 LDG.E.EL R17, desc[UR4][R4.64] ;  /* 0x0000000404118981 */ /* 0x000f28000c2e1900 */
[----:B------:R-:W5:Y:S04]  /*0230*/  @!P0 LDG.E.64 R12, desc[UR4][R8.64] ;  /* 0x00000004080c8981 */ /* 0x000f68000c1e1b00 */
[----:B------:R-:W5:Y:S01]  /*0240*/  @!P0 LDG.E.64 R14, desc[UR4][R10.64] ;  /* 0x000000040a0e8981 */ /* 0x000f62000c1e1b00 */
[----:B--2---:R-:W-:Y:S01]  /*0250*/  FSETP.GEU.AND P6, PT, R21, -R0, PT ;  /* 0x800000001500720b */ /* 0x004fe20003fce000 */
[C---:B------:R-:W-:Y:S01]  /*0260*/  FADD R21, R0.reuse, R21 ;  /* 0x0000001500157221 */ /* 0x040fe20000000000 */
[----:B---3--:R-:W-:Y:S01]  /*0270*/  FSETP.GEU.AND P1, PT, R0, -R19, PT ;  /* 0x800000130000720b */ /* 0x008fe20003f2e000 */
[----:B------:R-:W-:Y:S01]  /*0280*/  FADD R19, R19, R0 ;  /* 0x0000000013137221 */ /* 0x000fe20000000000 */
[----:B----4-:R-:W-:Y:S01]  /*0290*/  FSETP.GEU.AND P4, PT, R20, -R17, PT ;  /* 0x800000111400720b */ /* 0x010fe20003f8e000 */
[C---:B------:R-:W-:Y:S01]  /*02a0*/  FADD R20, R17.reuse, R20 ;  /* 0x0000001411147221 */ /* 0x040fe20000000000 */
[----:B------:R-:W-:Y:S01]  /*02b0*/  FSETP.GEU.AND P5, PT, R17, -R18, PT ;  /* 0x800000121100720b */ /* 0x000fe20003fae000 */
[----:B------:R-:W-:Y:S01]  /*02c0*/  FADD R18, R18, R17 ;  /* 0x0000001112127221 */ /* 0x000fe20000000000 */
[----:B-----5:R-:W-:Y:S01]  /*02d0*/  FSETP.GEU.AND P3, PT, R0, -R13, PT ;  /* 0x8000000d0000720b */ /* 0x020fe20003f6e000 */
[----:B------:R-:W-:Y:S01]  /*02e0*/  FADD R13, R13, R0 ;  /* 0x000000000d0d7221 */ /* 0x000fe20000000000 */
[----:B------:R-:W-:-:S02]  /*02f0*/  FSEL R5, R21, RZ, P6 ;  /* 0x000000ff15057208 */ /* 0x000fc40003000000 */
[----:B------:R-:W-:Y:S01]  /*0300*/  FSETP.GEU.AND P2, PT, R0, -R15, PT ;  /* 0x8000000f0000720b */ /* 0x000fe20003f4e000 */
[----:B------:R-:W-:Y:S01]  /*0310*/  FADD R16, R15, R0 ;  /* 0x000000000f107221 */ /* 0x000fe20000000000 */
[--C-:B------:R-:W-:Y:S01]  /*0320*/  FADD R0, R14, R17.reuse ;  /* 0x000000110e007221 */ /* 0x100fe20000000000 */
[----:B------:R-:W-:Y:S02]  /*0330*/  FSETP.GEU.AND P6, PT, R17, -R14, PT ;  /* 0x8000000e1100720b */ /* 0x000fe40003fce000 */
[----:B------:R-:W-:Y:S02]  /*0340*/  FSEL R15, R19, RZ, P1 ;  /* 0x000000ff130f7208 */ /* 0x000fe40000800000 */
[----:B------:R-:W-:Y:S01]  /*0350*/  FSETP.GEU.AND P1, PT, R17, -R12, PT ;  /* 0x8000000c1100720b */ /* 0x000fe20003f2e000 */
[----:B------:R-:W-:Y:S01]  /*0360*/  FADD R12, R12, R17 ;  /* 0x000000110c0c7221 */ /* 0x000fe20000000000 */
[----:B------:R-:W-:Y:S02]  /*0370*/  FSEL R4, R20, RZ, P4 ;  /* 0x000000ff14047208 */ /* 0x000fe40002000000 */
[----:B------:R-:W-:-:S02]  /*0380*/  FSEL R14, R18, RZ, P5 ;  /* 0x000000ff120e7208 */ /* 0x000fc40002800000 */
[----:B------:R-:W-:Y:S02]  /*0390*/  FSEL R17, R16, RZ, P2 ;  /* 0x000000ff10117208 */ /* 0x000fe40001000000 */
[----:B------:R-:W-:Y:S01]  /*03a0*/  FSEL R16, R0, RZ, P6 ;  /* 0x000000ff00107208 */ /* 0x000fe20003000000 */
[----:B------:R0:W-:Y:S04]  /*03b0*/  @!P0 STG.E.64 desc[UR4][R2.64], R4 ;  /* 0x0000000402008986 */ /* 0x0001e8000c101b04 */
[----:B------:R0:W-:Y:S01]  /*03c0*/  @!P0 STG.E.64 desc[UR4][R6.64], R14 ;  /* 0x0000000e06008986 */ /* 0x0001e2000c101b04 */
[----:B------:R-:W-:-:S03]  /*03d0*/  FSEL R13, R13, RZ, P3 ;  /* 0x000000ff0d0d7208 */ /* 0x000fc60001800000 */
[----:B------:R0:W-:Y:S01]  /*03e0*/  @!P0 STG.E.64 desc[UR4][R10.64], R16 ;  /* 0x000000100a008986 */ /* 0x0001e2000c101b04 */
[----:B------:R-:W-:Y:S01]  /*03f0*/  FSEL R12, R12, RZ, P1 ;  /* 0x000000ff0c0c7208 */ /* 0x000fe20000800000 */
[----:B0-----:R-:W-:Y:S06]  /*0400*/  @P0 EXIT ;  /* 0x000000000000094d */ /* 0x001fec0003800000 */
[----:B------:R-:W-:Y:S01]  /*0410*/  STG.E.64 desc[UR4][R8.64], R12 ;  /* 0x0000000c08007986 */ /* 0x000fe2000c101b04 */
[----:B------:R-:W-:Y:S05]  /*0420*/  EXIT ;  /* 0x000000000000794d */ /* 0x000fea0003800000 */
.L_x_0:
[----:B------:R-:W-:-:S00]  /*0430*/  BRA `(.L_x_0) ;  /* 0xfffffffc00fc7947 */ /* 0x000fc0000383ffff */
[----:B------:R-:W-:-:S00]  /*0440*/  NOP ;  /* 0x0000000000007918 */ /* 0x000fc00000000000 */
        /* <DEDUP_REMOVED lines=11> */
.L_x_1:


//--------------------- .nv.constant0.triton_poi_fused_convolution_relu_1 --------------------------
	.section	.nv.constant0.triton_poi_fused_convolution_relu_1,"a",@progbits
	.sectionflags	@""
	.align	4
.nv.constant0.triton_poi_fused_convolution_relu_1:
	.zero		572
